//
// Generated by NVIDIA NVVM Compiler
//
// Compiler Build ID: CL-36424714
// Cuda compilation tools, release 13.0, V13.0.88
// Based on NVVM 20.0.0
//

.version 9.0
.target sm_100
.address_size 64

	// .globl	_Z13casual_conv1dILi3EEvPKfS1_Pfi
.extern .shared .align 16 .b8 shmem[];

.visible .entry _Z13casual_conv1dILi3EEvPKfS1_Pfi(
	.param .u64 .ptr .align 1 _Z13casual_conv1dILi3EEvPKfS1_Pfi_param_0,
	.param .u64 .ptr .align 1 _Z13casual_conv1dILi3EEvPKfS1_Pfi_param_1,
	.param .u64 .ptr .align 1 _Z13casual_conv1dILi3EEvPKfS1_Pfi_param_2,
	.param .u32 _Z13casual_conv1dILi3EEvPKfS1_Pfi_param_3
)
{
	.reg .pred 	%p<4>;
	.reg .b32 	%r<12>;
	.reg .b32 	%f<15>;
	.reg .b64 	%rd<18>;

	ld.param.u64 	%rd4, [_Z13casual_conv1dILi3EEvPKfS1_Pfi_param_0];
	ld.param.u64 	%rd5, [_Z13casual_conv1dILi3EEvPKfS1_Pfi_param_1];
	ld.param.u64 	%rd6, [_Z13casual_conv1dILi3EEvPKfS1_Pfi_param_2];
	ld.param.u32 	%r4, [_Z13casual_conv1dILi3EEvPKfS1_Pfi_param_3];
	mov.u32 	%r1, %tid.x;
	mov.u32 	%r5, %ctaid.x;
	mov.u32 	%r6, %ntid.x;
	mad.lo.s32 	%r2, %r5, %r6, %r1;
	setp.ge.s32 	%p1, %r2, %r4;
	@%p1 bra 	$L__BB0_6;
	cvta.to.global.u64 	%rd7, %rd4;
	mov.u32 	%r7, %ctaid.y;
	mul.lo.s32 	%r8, %r4, %r7;
	cvt.s64.s32 	%rd1, %r8;
	mul.wide.s32 	%rd8, %r8, 4;
	add.s64 	%rd2, %rd7, %rd8;
	cvt.s64.s32 	%rd3, %r2;
	mul.wide.s32 	%rd9, %r2, 4;
	add.s64 	%rd10, %rd2, %rd9;
	ld.global.nc.f32 	%f3, [%rd10];
	shl.b32 	%r9, %r1, 2;
	mov.u32 	%r10, shmem;
	add.s32 	%r3, %r10, %r9;
	st.shared.f32 	[%r3+8], %f3;
	setp.gt.u32 	%p2, %r1, 1;
	@%p2 bra 	$L__BB0_5;
	setp.lt.s32 	%p3, %r2, 2;
	mov.f32 	%f14, 0f00000000;
	@%p3 bra 	$L__BB0_4;
	add.s32 	%r11, %r2, -2;
	mul.wide.u32 	%rd11, %r11, 4;
	add.s64 	%rd12, %rd2, %rd11;
	ld.global.nc.f32 	%f14, [%rd12];
$L__BB0_4:
	st.shared.f32 	[%r3], %f14;
$L__BB0_5:
	cvta.to.global.u64 	%rd13, %rd5;
	bar.sync 	0;
	ld.shared.f32 	%f5, [%r3+8];
	ld.global.nc.f32 	%f6, [%rd13];
	fma.rn.f32 	%f7, %f5, %f6, 0f00000000;
	ld.shared.f32 	%f8, [%r3+4];
	ld.global.nc.f32 	%f9, [%rd13+4];
	fma.rn.f32 	%f10, %f8, %f9, %f7;
	ld.shared.f32 	%f11, [%r3];
	ld.global.nc.f32 	%f12, [%rd13+8];
	fma.rn.f32 	%f13, %f11, %f12, %f10;
	add.s64 	%rd14, %rd1, %rd3;
	cvta.to.global.u64 	%rd15, %rd6;
	shl.b64 	%rd16, %rd14, 2;
	add.s64 	%rd17, %rd15, %rd16;
	st.global.f32 	[%rd17], %f13;
$L__BB0_6:
	ret;

}


// ===== COMPILED SASS (sm_100) =====

	.target	sm_100

	.elftype	@"ET_EXEC"


//--------------------- .note.nv.tkinfo           --------------------------
	.section	.note.nv.tkinfo,"",@"SHT_NOTE"
	.sectionflags	@"SHF_NOTE_NV_TKINFO"
	.tkinfo
        /*0018*/ 	.word	0x00000002
        /*0030*/ 	.string	""
        /*0030*/ 	.string	"ptxas"
        /*0030*/ 	.string	"Cuda compilation tools, release 13.0, V13.0.88"
        /*0030*/ 	.string	"Build cuda_13.0.r13.0/compiler.36424714_0"
        /*0030*/ 	.string	"-arch sm_100 -m 64 "



//--------------------- .note.nv.cuinfo           --------------------------
	.section	.note.nv.cuinfo,"",@"SHT_NOTE"
	.sectionflags	@"SHF_NOTE_NV_CUINFO"
        /*0018*/ 	.short	0x0002
        /*001a*/ 	.short	0x0064
        /*001c*/ 	.short	0x0082
	.zero		2


//--------------------- .nv.info                  --------------------------
	.section	.nv.info,"",@"SHT_CUDA_INFO"
	.align	4


	//----- nvinfo : EIATTR_REGCOUNT
	.align		4
        /*0000*/ 	.byte	0x04, 0x2f
        /*0002*/ 	.short	(.L_1 - .L_0)
	.align		4
.L_0:
        /*0004*/ 	.word	index@(_Z13casual_conv1dILi3EEvPKfS1_Pfi)
        /*0008*/ 	.word	0x00000012


	//----- nvinfo : EIATTR_FRAME_SIZE
	.align		4
.L_1:
        /*000c*/ 	.byte	0x04, 0x11
        /*000e*/ 	.short	(.L_3 - .L_2)
	.align		4
.L_2:
        /*0010*/ 	.word	index@(_Z13casual_conv1dILi3EEvPKfS1_Pfi)
        /*0014*/ 	.word	0x00000000


	//----- nvinfo : EIATTR_MIN_STACK_SIZE
	.align		4
.L_3:
        /*0018*/ 	.byte	0x04, 0x12
        /*001a*/ 	.short	(.L_5 - .L_4)
	.align		4
.L_4:
        /*001c*/ 	.word	index@(_Z13casual_conv1dILi3EEvPKfS1_Pfi)
        /*0020*/ 	.word	0x00000000
.L_5:


//--------------------- .nv.compat                --------------------------
	.section	.nv.compat,"",@"SHT_CUDA_COMPAT_INFO"
	.align	4
        /*0000*/ 	.byte	0x02, 0x09, 0x00, 0x00, 0x02, 0x02, 0x01, 0x00, 0x02, 0x05, 0x05, 0x00, 0x03, 0x07, 0x01, 0x01
        /*0010*/ 	.byte	0x02, 0x03, 0x00, 0x00, 0x02, 0x06, 0x01, 0x00, 0x04, 0x0b, 0x08, 0x00, 0x09, 0x00, 0x00, 0x00
        /*0020*/ 	.byte	0x00, 0x00, 0x00, 0x00


//--------------------- .nv.info._Z13casual_conv1dILi3EEvPKfS1_Pfi --------------------------
	.section	.nv.info._Z13casual_conv1dILi3EEvPKfS1_Pfi,"",@"SHT_CUDA_INFO"
	.sectionflags	@""
	.align	4


	//----- nvinfo : EIATTR_CUDA_API_VERSION
	.align		4
        /*0000*/ 	.byte	0x04, 0x37
        /*0002*/ 	.short	(.L_7 - .L_6)
.L_6:
        /*0004*/ 	.word	0x00000082


	//----- nvinfo : EIATTR_KPARAM_INFO
	.align		4
.L_7:
        /*0008*/ 	.byte	0x04, 0x17
        /*000a*/ 	.short	(.L_9 - .L_8)
.L_8:
        /*000c*/ 	.word	0x00000000
        /*0010*/ 	.short	0x0003
        /*0012*/ 	.short	0x0018
        /*0014*/ 	.byte	0x00, 0xf0, 0x11, 0x00


	//----- nvinfo : EIATTR_KPARAM_INFO
	.align		4
.L_9:
        /*0018*/ 	.byte	0x04, 0x17
        /*001a*/ 	.short	(.L_11 - .L_10)
.L_10:
        /*001c*/ 	.word	0x00000000
        /*0020*/ 	.short	0x0002
        /*0022*/ 	.short	0x0010
        /*0024*/ 	.byte	0x00, 0xf5, 0x21, 0x00


	//----- nvinfo : EIATTR_KPARAM_INFO
	.align		4
.L_11:
        /*0028*/ 	.byte	0x04, 0x17
        /*002a*/ 	.short	(.L_13 - .L_12)
.L_12:
        /*002c*/ 	.word	0x00000000
        /*0030*/ 	.short	0x0001
        /*0032*/ 	.short	0x0008
        /*0034*/ 	.byte	0x00, 0xf5, 0x21, 0x00


	//----- nvinfo : EIATTR_KPARAM_INFO
	.align		4
.L_13:
        /*0038*/ 	.byte	0x04, 0x17
        /*003a*/ 	.short	(.L_15 - .L_14)
.L_14:
        /*003c*/ 	.word	0x00000000
        /*0040*/ 	.short	0x0000
        /*0042*/ 	.short	0x0000
        /*0044*/ 	.byte	0x00, 0xf5, 0x21, 0x00


	//----- nvinfo : EIATTR_SPARSE_MMA_MASK
	.align		4
.L_15:
        /*0048*/ 	.byte	0x03, 0x50
        /*004a*/ 	.short	0x0000


	//----- nvinfo : EIATTR_MAXREG_COUNT
	.align		4
        /*004c*/ 	.byte	0x03, 0x1b
        /*004e*/ 	.short	0x00ff


	//----- nvinfo : EIATTR_NUM_BARRIERS
	.align		4
        /*0050*/ 	.byte	0x02, 0x4c
        /*0052*/ 	.byte	0x01
	.zero		1


	//----- nvinfo : EIATTR_MERCURY_ISA_VERSION
	.align		4
        /*0054*/ 	.byte	0x03, 0x5f
        /*0056*/ 	.short	0x0101


	//----- nvinfo : EIATTR_VRC_CTA_INIT_COUNT
	.align		4
        /*0058*/ 	.byte	0x02, 0x4a
	.zero		1
	.zero		1


	//----- nvinfo : EIATTR_EXIT_INSTR_OFFSETS
	.align		4
        /*005c*/ 	.byte	0x04, 0x1c
        /*005e*/ 	.short	(.L_17 - .L_16)


	//   ....[0]....
.L_16:
        /*0060*/ 	.word	0x00000070


	//   ....[1]....
        /*0064*/ 	.word	0x00000330


	//----- nvinfo : EIATTR_CRS_STACK_SIZE
	.align		4
.L_17:
        /*0068*/ 	.byte	0x04, 0x1e
        /*006a*/ 	.short	(.L_19 - .L_18)
.L_18:
        /*006c*/ 	.word	0x00000000


	//----- nvinfo : EIATTR_CBANK_PARAM_SIZE
	.align		4
.L_19:
        /*0070*/ 	.byte	0x03, 0x19
        /*0072*/ 	.short	0x001c


	//----- nvinfo : EIATTR_PARAM_CBANK
	.align		4
        /*0074*/ 	.byte	0x04, 0x0a
        /*0076*/ 	.short	(.L_21 - .L_20)
	.align		4
.L_20:
        /*0078*/ 	.word	index@(.nv.constant0._Z13casual_conv1dILi3EEvPKfS1_Pfi)
        /*007c*/ 	.short	0x0380
        /*007e*/ 	.short	0x001c


	//----- nvinfo : EIATTR_SW_WAR
	.align		4
.L_21:
        /*0080*/ 	.byte	0x04, 0x36
        /*0082*/ 	.short	(.L_23 - .L_22)
.L_22:
        /*0084*/ 	.word	0x00000008
.L_23:


//--------------------- .nv.callgraph             --------------------------
	.section	.nv.callgraph,"",@"SHT_CUDA_CALLGRAPH"
	.align	4
	.sectionentsize	8
	.align		4
        /*0000*/ 	.word	0x00000000
	.align		4
        /*0004*/ 	.word	0xffffffff
	.align		4
        /*0008*/ 	.word	0x00000000
	.align		4
        /*000c*/ 	.word	0xfffffffe
	.align		4
        /*0010*/ 	.word	0x00000000
	.align		4
        /*0014*/ 	.word	0xfffffffd
	.align		4
        /*0018*/ 	.word	0x00000000
	.align		4
        /*001c*/ 	.word	0xfffffffc


//--------------------- .text._Z13casual_conv1dILi3EEvPKfS1_Pfi --------------------------
	.section	.text._Z13casual_conv1dILi3EEvPKfS1_Pfi,"ax",@progbits
	.align	128
        .global         _Z13casual_conv1dILi3EEvPKfS1_Pfi
        .type           _Z13casual_conv1dILi3EEvPKfS1_Pfi,@function
        .size           _Z13casual_conv1dILi3EEvPKfS1_Pfi,(.L_x_5 - _Z13casual_conv1dILi3EEvPKfS1_Pfi)
        .other          _Z13casual_conv1dILi3EEvPKfS1_Pfi,@"STO_CUDA_ENTRY STV_DEFAULT"
_Z13casual_conv1dILi3EEvPKfS1_Pfi:
.text._Z13casual_conv1dILi3EEvPKfS1_Pfi:
[----:B------:R-:W-:Y:S01]  /*0000*/  LDC R1, c[0x0][0x37c] ;  /* 0x0000df00ff017b82 */ /* 0x000fe20000000800 */
[----:B------:R-:W0:Y:S07]  /*0010*/  S2R R0, SR_TID.X ;  /* 0x0000000000007919 */ /* 0x000e2e0000002100 */
[----:B------:R-:W0:Y:S01]  /*0020*/  S2UR UR4, SR_CTAID.X ;  /* 0x00000000000479c3 */ /* 0x000e220000002500 */
[----:B------:R-:W1:Y:S07]  /*0030*/  LDCU UR5, c[0x0][0x398] ;  /* 0x00007300ff0577ac */ /* 0x000e6e0008000800 */
[----:B------:R-:W0:Y:S02]  /*0040*/  LDC R7, c[0x0][0x360] ;  /* 0x0000d800ff077b82 */ /* 0x000e240000000800 */
[----:B0-----:R-:W-:-:S05]  /*0050*/  IMAD R7, R7, UR4, R0 ;  /* 0x0000000407077c24 */ /* 0x001fca000f8e0200 */
[----:B-1----:R-:W-:-:S13]  /*0060*/  ISETP.GE.AND P0, PT, R7, UR5, PT ;  /* 0x0000000507007c0c */ /* 0x002fda000bf06270 */
[----:B------:R-:W-:Y:S05]  /*0070*/  @P0 EXIT ;  /* 0x000000000000094d */ /* 0x000fea0003800000 */
[----:B------:R-:W0:Y:S01]  /*0080*/  S2R R6, SR_CTAID.Y ;  /* 0x0000000000067919 */ /* 0x000e220000002600 */
[----:B------:R-:W1:Y:S01]  /*0090*/  LDC.64 R2, c[0x0][0x380] ;  /* 0x0000e000ff027b82 */ /* 0x000e620000000a00 */
[----:B------:R-:W2:Y:S01]  /*00a0*/  LDCU.64 UR6, c[0x0][0x358] ;  /* 0x00006b00ff0677ac */ /* 0x000ea20008000a00 */
[----:B0-----:R-:W-:-:S04]  /*00b0*/  IMAD R6, R6, UR5, RZ ;  /* 0x0000000506067c24 */ /* 0x001fc8000f8e02ff */
[----:B-1----:R-:W-:-:S04]  /*00c0*/  IMAD.WIDE R2, R6, 0x4, R2 ;  /* 0x0000000406027825 */ /* 0x002fc800078e0202 */
[----:B------:R-:W-:-:S06]  /*00d0*/  IMAD.WIDE R4, R7, 0x4, R2 ;  /* 0x0000000407047825 */ /* 0x000fcc00078e0202 */
[----:B--2---:R-:W2:Y:S01]  /*00e0*/  LDG.E.CONSTANT R4, desc[UR6][R4.64] ;  /* 0x0000000604047981 */ /* 0x004ea2000c1e9900 */
[----:B------:R-:W0:Y:S01]  /*00f0*/  S2UR UR5, SR_CgaCtaId ;  /* 0x00000000000579c3 */ /* 0x000e220000008800 */
[----:B------:R-:W-:Y:S01]  /*0100*/  UMOV UR4, 0x400 ;  /* 0x0000040000047882 */ /* 0x000fe20000000000 */
[----:B------:R-:W-:Y:S01]  /*0110*/  ISETP.GT.U32.AND P0, PT, R0, 0x1, PT ;  /* 0x000000010000780c */ /* 0x000fe20003f04070 */
[----:B------:R-:W-:Y:S01]  /*0120*/  BSSY.RECONVERGENT B0, `(.L_x_0) ;  /* 0x000000f000007945 */ /* 0x000fe20003800200 */
[----:B------:R-:W-:Y:S01]  /*0130*/  SHF.R.S32.HI R15, RZ, 0x1f, R7 ;  /* 0x0000001fff0f7819 */ /* 0x000fe20000011407 */
[----:B0-----:R-:W-:-:S06]  /*0140*/  ULEA UR4, UR5, UR4, 0x18 ;  /* 0x0000000405047291 */ /* 0x001fcc000f8ec0ff */
[----:B------:R-:W-:-:S05]  /*0150*/  LEA R9, R0, UR4, 0x2 ;  /* 0x0000000400097c11 */ /* 0x000fca000f8e10ff */
[----:B--2---:R0:W-:Y:S01]  /*0160*/  STS [R9+0x8], R4 ;  /* 0x0000080409007388 */ /* 0x0041e20000000800 */
[----:B------:R-:W-:Y:S05]  /*0170*/  @P0 BRA `(.L_x_1) ;  /* 0x0000000000240947 */ /* 0x000fea0003800000 */
[----:B------:R-:W-:Y:S01]  /*0180*/  ISETP.GE.AND P0, PT, R7, 0x2, PT ;  /* 0x000000020700780c */ /* 0x000fe20003f06270 */
[----:B------:R-:W-:Y:S01]  /*0190*/  BSSY.RECONVERGENT B1, `(.L_x_2) ;  /* 0x0000006000017945 */ /* 0x000fe20003800200 */
[----:B------:R-:W-:-:S11]  /*01a0*/  IMAD.MOV.U32 R0, RZ, RZ, RZ ;  /* 0x000000ffff007224 */ /* 0x000fd600078e00ff */
[----:B------:R-:W-:Y:S05]  /*01b0*/  @!P0 BRA `(.L_x_3) ;  /* 0x00000000000c8947 */ /* 0x000fea0003800000 */
[----:B------:R-:W-:-:S05]  /*01c0*/  IADD3 R5, PT, PT, R7, -0x2, RZ ;  /* 0xfffffffe07057810 */ /* 0x000fca0007ffe0ff */
[----:B------:R-:W-:-:S05]  /*01d0*/  IMAD.WIDE.U32 R2, R5, 0x4, R2 ;  /* 0x0000000405027825 */ /* 0x000fca00078e0002 */
[----:B------:R1:W5:Y:S02]  /*01e0*/  LDG.E.CONSTANT R0, desc[UR6][R2.64] ;  /* 0x0000000602007981 */ /* 0x000364000c1e9900 */
.L_x_3:
[----:B------:R-:W-:Y:S05]  /*01f0*/  BSYNC.RECONVERGENT B1 ;  /* 0x0000000000017941 */ /* 0x000fea0003800200 */
.L_x_2:
[----:B-----5:R2:W-:Y:S02]  /*0200*/  STS [R9], R0 ;  /* 0x0000000009007388 */ /* 0x0205e40000000800 */
.L_x_1:
[----:B------:R-:W-:Y:S05]  /*0210*/  BSYNC.RECONVERGENT B0 ;  /* 0x0000000000007941 */ /* 0x000fea0003800200 */
.L_x_0:
[----:B-1----:R-:W1:Y:S08]  /*0220*/  LDC.64 R2, c[0x0][0x388] ;  /* 0x0000e200ff027b82 */ /* 0x002e700000000a00 */
[----:B------:R-:W-:Y:S06]  /*0230*/  BAR.SYNC.DEFER_BLOCKING 0x0 ;  /* 0x0000000000007b1d */ /* 0x000fec0000010000 */
[----:B------:R-:W0:Y:S01]  /*0240*/  LDCU.64 UR4, c[0x0][0x390] ;  /* 0x00007200ff0477ac */ /* 0x000e220008000a00 */
[----:B-1----:R-:W3:Y:S04]  /*0250*/  LDG.E.CONSTANT R5, desc[UR6][R2.64] ;  /* 0x0000000602057981 */ /* 0x002ee8000c1e9900 */
[----:B------:R-:W4:Y:S04]  /*0260*/  LDG.E.CONSTANT R8, desc[UR6][R2.64+0x4] ;  /* 0x0000040602087981 */ /* 0x000f28000c1e9900 */
[----:B------:R-:W5:Y:S01]  /*0270*/  LDG.E.CONSTANT R10, desc[UR6][R2.64+0x8] ;  /* 0x00000806020a7981 */ /* 0x000f62000c1e9900 */
[----:B------:R-:W-:-:S03]  /*0280*/  IADD3 R7, P0, PT, R7, R6, RZ ;  /* 0x0000000607077210 */ /* 0x000fc60007f1e0ff */
[----:B--2---:R-:W3:Y:S01]  /*0290*/  LDS R0, [R9+0x8] ;  /* 0x0000080009007984 */ /* 0x004ee20000000800 */
[----:B------:R-:W-:Y:S02]  /*02a0*/  LEA.HI.X.SX32 R6, R6, R15, 0x1, P0 ;  /* 0x0000000f06067211 */ /* 0x000fe400000f0eff */
[C---:B0-----:R-:W-:Y:S01]  /*02b0*/  LEA R4, P0, R7.reuse, UR4, 0x2 ;  /* 0x0000000407047c11 */ /* 0x041fe2000f8010ff */
[----:B------:R-:W4:Y:S04]  /*02c0*/  LDS R11, [R9+0x4] ;  /* 0x00000400090b7984 */ /* 0x000f280000000800 */
[----:B------:R-:W5:Y:S01]  /*02d0*/  LDS R13, [R9] ;  /* 0x00000000090d7984 */ /* 0x000f620000000800 */
[----:B---3--:R-:W-:Y:S01]  /*02e0*/  FFMA R0, R0, R5, RZ ;  /* 0x0000000500007223 */ /* 0x008fe200000000ff */
[----:B------:R-:W-:-:S03]  /*02f0*/  LEA.HI.X R5, R7, UR5, R6, 0x2, P0 ;  /* 0x0000000507057c11 */ /* 0x000fc600080f1406 */
[----:B----4-:R-:W-:-:S04]  /*0300*/  FFMA R0, R11, R8, R0 ;  /* 0x000000080b007223 */ /* 0x010fc80000000000 */
[----:B-----5:R-:W-:-:S05]  /*0310*/  FFMA R13, R13, R10, R0 ;  /* 0x0000000a0d0d7223 */ /* 0x020fca0000000000 */
[----:B------:R-:W-:Y:S01]  /*0320*/  STG.E desc[UR6][R4.64], R13 ;  /* 0x0000000d04007986 */ /* 0x000fe2000c101906 */
[----:B------:R-:W-:Y:S05]  /*0330*/  EXIT ;  /* 0x000000000000794d */ /* 0x000fea0003800000 */
.L_x_4:
[----:B------:R-:W-:-:S00]  /*0340*/  BRA `(.L_x_4) ;  /* 0xfffffffc00fc7947 */ /* 0x000fc0000383ffff */
[----:B------:R-:W-:-:S00]  /*0350*/  NOP ;  /* 0x0000000000007918 */ /* 0x000fc00000000000 */
        /* <DEDUP_REMOVED lines=10> */
.L_x_5:


//--------------------- .nv.shared._Z13casual_conv1dILi3EEvPKfS1_Pfi --------------------------
	.section	.nv.shared._Z13casual_conv1dILi3EEvPKfS1_Pfi,"aw",@nobits
	.sectionflags	@""
	.align	16
	.zero		1024


//--------------------- .nv.shared.reserved.0     --------------------------
	.section	.nv.shared.reserved.0,"aw",@nobits
	.weak		__nv_reservedSMEM_offset_0_alias
	.size		__nv_reservedSMEM_offset_0_alias, 0, 64
	.other		__nv_reservedSMEM_offset_0_alias,@"STO_CUDA_RESERVED_SHARED STV_DEFAULT"
__nv_reservedSMEM_offset_0_alias:
	.zero		0
	.zero		64


//--------------------- .nv.constant0._Z13casual_conv1dILi3EEvPKfS1_Pfi --------------------------
	.section	.nv.constant0._Z13casual_conv1dILi3EEvPKfS1_Pfi,"a",@progbits
	.sectionflags	@""
	.align	4
.nv.constant0._Z13casual_conv1dILi3EEvPKfS1_Pfi:
	.zero		924


//--------------------- SYMBOLS --------------------------

	.type		.nv.reservedSmem.offset0,@object
	.size		.nv.reservedSmem.offset0,0x4
	.type		.nv.reservedSmem.cap,@object
	.size		.nv.reservedSmem.cap,0x4
